//
// Generated by NVIDIA NVVM Compiler
//
// Compiler Build ID: CL-36424714
// Cuda compilation tools, release 13.0, V13.0.88
// Based on NVVM 20.0.0
//

.version 9.0
.target sm_100
.address_size 64

	// .globl	_Z12matavgKernelPiii
.extern .func  (.param .b32 func_retval0) vprintf
(
	.param .b64 vprintf_param_0,
	.param .b64 vprintf_param_1
)
;
.global .align 4 .b8 precalc_xorwow_matrix[102400];
.global .align 4 .b8 precalc_xorwow_offset_matrix[102400];
.global .align 4 .b8 mrg32k3aM1[2304];
.global .align 4 .b8 mrg32k3aM2[2304];
.global .align 4 .b8 mrg32k3aM1SubSeq[2016];
.global .align 4 .b8 mrg32k3aM2SubSeq[2016];
.global .align 4 .b8 mrg32k3aM1Seq[2304];
.global .align 4 .b8 mrg32k3aM2Seq[2304];
.const .align 8 .b8 __cr_lgamma_table[72];
.global .align 1 .b8 _ZN34_INTERNAL_69c699ee_4_k_cu_af4d863b4cuda3std3__45__cpo5beginE[1];
.global .align 1 .b8 _ZN34_INTERNAL_69c699ee_4_k_cu_af4d863b4cuda3std3__45__cpo3endE[1];
.global .align 1 .b8 _ZN34_INTERNAL_69c699ee_4_k_cu_af4d863b4cuda3std3__45__cpo6cbeginE[1];
.global .align 1 .b8 _ZN34_INTERNAL_69c699ee_4_k_cu_af4d863b4cuda3std3__45__cpo4cendE[1];
.global .align 1 .b8 _ZN34_INTERNAL_69c699ee_4_k_cu_af4d863b4cuda3std3__45__cpo6rbeginE[1];
.global .align 1 .b8 _ZN34_INTERNAL_69c699ee_4_k_cu_af4d863b4cuda3std3__45__cpo4rendE[1];
.global .align 1 .b8 _ZN34_INTERNAL_69c699ee_4_k_cu_af4d863b4cuda3std3__45__cpo7crbeginE[1];
.global .align 1 .b8 _ZN34_INTERNAL_69c699ee_4_k_cu_af4d863b4cuda3std3__45__cpo5crendE[1];
.global .align 1 .b8 _ZN34_INTERNAL_69c699ee_4_k_cu_af4d863b4cuda3std3__436_GLOBAL__N__69c699ee_4_k_cu_af4d863b6ignoreE[1];
.global .align 1 .b8 _ZN34_INTERNAL_69c699ee_4_k_cu_af4d863b4cuda3std3__419piecewise_constructE[1];
.global .align 1 .b8 _ZN34_INTERNAL_69c699ee_4_k_cu_af4d863b4cuda3std3__48in_placeE[1];
.global .align 1 .b8 _ZN34_INTERNAL_69c699ee_4_k_cu_af4d863b4cuda3std3__420unreachable_sentinelE[1];
.global .align 1 .b8 _ZN34_INTERNAL_69c699ee_4_k_cu_af4d863b4cuda3std3__47nulloptE[1];
.global .align 1 .b8 _ZN34_INTERNAL_69c699ee_4_k_cu_af4d863b4cuda3std3__48unexpectE[1];
.global .align 1 .b8 _ZN34_INTERNAL_69c699ee_4_k_cu_af4d863b4cuda3std6ranges3__45__cpo4swapE[1];
.global .align 1 .b8 _ZN34_INTERNAL_69c699ee_4_k_cu_af4d863b4cuda3std6ranges3__45__cpo9iter_moveE[1];
.global .align 1 .b8 _ZN34_INTERNAL_69c699ee_4_k_cu_af4d863b4cuda3std6ranges3__45__cpo5beginE[1];
.global .align 1 .b8 _ZN34_INTERNAL_69c699ee_4_k_cu_af4d863b4cuda3std6ranges3__45__cpo3endE[1];
.global .align 1 .b8 _ZN34_INTERNAL_69c699ee_4_k_cu_af4d863b4cuda3std6ranges3__45__cpo6cbeginE[1];
.global .align 1 .b8 _ZN34_INTERNAL_69c699ee_4_k_cu_af4d863b4cuda3std6ranges3__45__cpo4cendE[1];
.global .align 1 .b8 _ZN34_INTERNAL_69c699ee_4_k_cu_af4d863b4cuda3std6ranges3__45__cpo7advanceE[1];
.global .align 1 .b8 _ZN34_INTERNAL_69c699ee_4_k_cu_af4d863b4cuda3std6ranges3__45__cpo9iter_swapE[1];
.global .align 1 .b8 _ZN34_INTERNAL_69c699ee_4_k_cu_af4d863b4cuda3std6ranges3__45__cpo4nextE[1];
.global .align 1 .b8 _ZN34_INTERNAL_69c699ee_4_k_cu_af4d863b4cuda3std6ranges3__45__cpo4prevE[1];
.global .align 1 .b8 _ZN34_INTERNAL_69c699ee_4_k_cu_af4d863b4cuda3std6ranges3__45__cpo4dataE[1];
.global .align 1 .b8 _ZN34_INTERNAL_69c699ee_4_k_cu_af4d863b4cuda3std6ranges3__45__cpo5cdataE[1];
.global .align 1 .b8 _ZN34_INTERNAL_69c699ee_4_k_cu_af4d863b4cuda3std6ranges3__45__cpo4sizeE[1];
.global .align 1 .b8 _ZN34_INTERNAL_69c699ee_4_k_cu_af4d863b4cuda3std6ranges3__45__cpo5ssizeE[1];
.global .align 1 .b8 _ZN34_INTERNAL_69c699ee_4_k_cu_af4d863b4cuda3std6ranges3__45__cpo8distanceE[1];
.global .align 1 .b8 _ZN34_INTERNAL_69c699ee_4_k_cu_af4d863b6thrust24THRUST_300001_SM_1000_NS8cuda_cub3parE[1];
.global .align 1 .b8 _ZN34_INTERNAL_69c699ee_4_k_cu_af4d863b6thrust24THRUST_300001_SM_1000_NS8cuda_cub10par_nosyncE[1];
.global .align 1 .b8 _ZN34_INTERNAL_69c699ee_4_k_cu_af4d863b6thrust24THRUST_300001_SM_1000_NS6system6detail10sequential3seqE[1];
.global .align 1 .b8 _ZN34_INTERNAL_69c699ee_4_k_cu_af4d863b6thrust24THRUST_300001_SM_1000_NS6system3cpp3parE[1];
.global .align 1 .b8 _ZN34_INTERNAL_69c699ee_4_k_cu_af4d863b6thrust24THRUST_300001_SM_1000_NS12placeholders2_1E[1];
.global .align 1 .b8 _ZN34_INTERNAL_69c699ee_4_k_cu_af4d863b6thrust24THRUST_300001_SM_1000_NS12placeholders2_2E[1];
.global .align 1 .b8 _ZN34_INTERNAL_69c699ee_4_k_cu_af4d863b6thrust24THRUST_300001_SM_1000_NS12placeholders2_3E[1];
.global .align 1 .b8 _ZN34_INTERNAL_69c699ee_4_k_cu_af4d863b6thrust24THRUST_300001_SM_1000_NS12placeholders2_4E[1];
.global .align 1 .b8 _ZN34_INTERNAL_69c699ee_4_k_cu_af4d863b6thrust24THRUST_300001_SM_1000_NS12placeholders2_5E[1];
.global .align 1 .b8 _ZN34_INTERNAL_69c699ee_4_k_cu_af4d863b6thrust24THRUST_300001_SM_1000_NS12placeholders2_6E[1];
.global .align 1 .b8 _ZN34_INTERNAL_69c699ee_4_k_cu_af4d863b6thrust24THRUST_300001_SM_1000_NS12placeholders2_7E[1];
.global .align 1 .b8 _ZN34_INTERNAL_69c699ee_4_k_cu_af4d863b6thrust24THRUST_300001_SM_1000_NS12placeholders2_8E[1];
.global .align 1 .b8 _ZN34_INTERNAL_69c699ee_4_k_cu_af4d863b6thrust24THRUST_300001_SM_1000_NS12placeholders2_9E[1];
.global .align 1 .b8 _ZN34_INTERNAL_69c699ee_4_k_cu_af4d863b6thrust24THRUST_300001_SM_1000_NS12placeholders3_10E[1];
.global .align 1 .b8 _ZN34_INTERNAL_69c699ee_4_k_cu_af4d863b6thrust24THRUST_300001_SM_1000_NS3seqE[1];
.global .align 1 .b8 _ZN34_INTERNAL_69c699ee_4_k_cu_af4d863b6thrust24THRUST_300001_SM_1000_NS6deviceE[1];
.global .align 1 .b8 $str[21] = {37, 100, 32, 61, 32, 37, 100, 32, 43, 32, 40, 37, 100, 32, 42, 32, 37, 100, 41, 10};

.visible .entry _Z12matavgKernelPiii(
	.param .u64 .ptr .align 1 _Z12matavgKernelPiii_param_0,
	.param .u32 _Z12matavgKernelPiii_param_1,
	.param .u32 _Z12matavgKernelPiii_param_2
)
{
	.local .align 16 .b8 	__local_depot0[16];
	.reg .b64 	%SP;
	.reg .b64 	%SPL;
	.reg .b32 	%r<14>;
	.reg .b64 	%rd<5>;

	mov.u64 	%SPL, __local_depot0;
	cvta.local.u64 	%SP, %SPL;
	ld.param.u32 	%r1, [_Z12matavgKernelPiii_param_2];
	add.u64 	%rd1, %SP, 0;
	add.u64 	%rd2, %SPL, 0;
	mov.u32 	%r2, %tid.x;
	mov.u32 	%r3, %ntid.x;
	mov.u32 	%r4, %ctaid.x;
	mad.lo.s32 	%r5, %r3, %r4, %r2;
	mov.u32 	%r6, %tid.y;
	mov.u32 	%r7, %ntid.y;
	mov.u32 	%r8, %ctaid.y;
	mad.lo.s32 	%r9, %r7, %r8, %r6;
	mul.lo.s32 	%r10, %r1, %r3;
	mad.lo.s32 	%r11, %r10, %r9, %r5;
	st.local.v4.u32 	[%rd2], {%r11, %r5, %r9, %r10};
	mov.u64 	%rd3, $str;
	cvta.global.u64 	%rd4, %rd3;
	{ // callseq 0, 0
	.param .b64 param0;
	st.param.b64 	[param0], %rd4;
	.param .b64 param1;
	st.param.b64 	[param1], %rd1;
	.param .b32 retval0;
	call.uni (retval0), 
	vprintf, 
	(
	param0, 
	param1
	);
	ld.param.b32 	%r12, [retval0];
	} // callseq 0
	ret;

}
	// .globl	_ZN3cub18CUB_300001_SM_10006detail11EmptyKernelIvEEvv
.visible .entry _ZN3cub18CUB_300001_SM_10006detail11EmptyKernelIvEEvv()
{


	ret;

}


// ===== COMPILED SASS (sm_100) =====

	.target	sm_100

	.elftype	@"ET_EXEC"


//--------------------- .note.nv.tkinfo           --------------------------
	.section	.note.nv.tkinfo,"",@"SHT_NOTE"
	.sectionflags	@"SHF_NOTE_NV_TKINFO"
	.tkinfo
        /*0018*/ 	.word	0x00000002
        /*0030*/ 	.string	""
        /*0030*/ 	.string	"ptxas"
        /*0030*/ 	.string	"Cuda compilation tools, release 13.0, V13.0.88"
        /*0030*/ 	.string	"Build cuda_13.0.r13.0/compiler.36424714_0"
        /*0030*/ 	.string	"-arch sm_100 -m 64 "



//--------------------- .note.nv.cuinfo           --------------------------
	.section	.note.nv.cuinfo,"",@"SHT_NOTE"
	.sectionflags	@"SHF_NOTE_NV_CUINFO"
        /*0018*/ 	.short	0x0002
        /*001a*/ 	.short	0x0064
        /*001c*/ 	.short	0x0082
	.zero		2


//--------------------- .nv.info                  --------------------------
	.section	.nv.info,"",@"SHT_CUDA_INFO"
	.align	4


	//----- nvinfo : EIATTR_REGCOUNT
	.align		4
        /*0000*/ 	.byte	0x04, 0x2f
        /*0002*/ 	.short	(.L_56 - .L_55)
	.align		4
.L_55:
        /*0004*/ 	.word	index@(_Z12matavgKernelPiii)
        /*0008*/ 	.word	0x00000018


	//----- nvinfo : EIATTR_FRAME_SIZE
	.align		4
.L_56:
        /*000c*/ 	.byte	0x04, 0x11
        /*000e*/ 	.short	(.L_58 - .L_57)
	.align		4
.L_57:
        /*0010*/ 	.word	index@(_Z12matavgKernelPiii)
        /*0014*/ 	.word	0x00000010


	//----- nvinfo : EIATTR_REGCOUNT
	.align		4
.L_58:
        /*0018*/ 	.byte	0x04, 0x2f
        /*001a*/ 	.short	(.L_60 - .L_59)
	.align		4
.L_59:
        /*001c*/ 	.word	index@(_ZN3cub18CUB_300001_SM_10006detail11EmptyKernelIvEEvv)
        /*0020*/ 	.word	0x00000004


	//----- nvinfo : EIATTR_FRAME_SIZE
	.align		4
.L_60:
        /*0024*/ 	.byte	0x04, 0x11
        /*0026*/ 	.short	(.L_62 - .L_61)
	.align		4
.L_61:
        /*0028*/ 	.word	index@(_ZN3cub18CUB_300001_SM_10006detail11EmptyKernelIvEEvv)
        /*002c*/ 	.word	0x00000000


	//----- nvinfo : EIATTR_MIN_STACK_SIZE
	.align		4
.L_62:
        /*0030*/ 	.byte	0x04, 0x12
        /*0032*/ 	.short	(.L_64 - .L_63)
	.align		4
.L_63:
        /*0034*/ 	.word	index@(_ZN3cub18CUB_300001_SM_10006detail11EmptyKernelIvEEvv)
        /*0038*/ 	.word	0x00000000


	//----- nvinfo : EIATTR_MIN_STACK_SIZE
	.align		4
.L_64:
        /*003c*/ 	.byte	0x04, 0x12
        /*003e*/ 	.short	(.L_66 - .L_65)
	.align		4
.L_65:
        /*0040*/ 	.word	index@(_Z12matavgKernelPiii)
        /*0044*/ 	.word	0x00000010
.L_66:


//--------------------- .nv.compat                --------------------------
	.section	.nv.compat,"",@"SHT_CUDA_COMPAT_INFO"
	.align	4
        /*0000*/ 	.byte	0x02, 0x09, 0x00, 0x00, 0x02, 0x02, 0x01, 0x00, 0x02, 0x05, 0x05, 0x00, 0x03, 0x07, 0x01, 0x01
        /*0010*/ 	.byte	0x02, 0x03, 0x00, 0x00, 0x02, 0x06, 0x01, 0x00, 0x04, 0x0b, 0x08, 0x00, 0x09, 0x00, 0x00, 0x00
        /*0020*/ 	.byte	0x00, 0x00, 0x00, 0x00


//--------------------- .nv.info._ZN3cub18CUB_300001_SM_10006detail11EmptyKernelIvEEvv --------------------------
	.section	.nv.info._ZN3cub18CUB_300001_SM_10006detail11EmptyKernelIvEEvv,"",@"SHT_CUDA_INFO"
	.sectionflags	@""
	.align	4


	//----- nvinfo : EIATTR_CUDA_API_VERSION
	.align		4
        /*0000*/ 	.byte	0x04, 0x37
        /*0002*/ 	.short	(.L_68 - .L_67)
.L_67:
        /*0004*/ 	.word	0x00000082


	//----- nvinfo : EIATTR_SPARSE_MMA_MASK
	.align		4
.L_68:
        /*0008*/ 	.byte	0x03, 0x50
        /*000a*/ 	.short	0x0000


	//----- nvinfo : EIATTR_MAXREG_COUNT
	.align		4
        /*000c*/ 	.byte	0x03, 0x1b
        /*000e*/ 	.short	0x00ff


	//----- nvinfo : EIATTR_MERCURY_ISA_VERSION
	.align		4
        /*0010*/ 	.byte	0x03, 0x5f
        /*0012*/ 	.short	0x0101


	//----- nvinfo : EIATTR_VRC_CTA_INIT_COUNT
	.align		4
        /*0014*/ 	.byte	0x02, 0x4a
	.zero		1
	.zero		1


	//----- nvinfo : EIATTR_EXIT_INSTR_OFFSETS
	.align		4
        /*0018*/ 	.byte	0x04, 0x1c
        /*001a*/ 	.short	(.L_70 - .L_69)


	//   ....[0]....
.L_69:
        /*001c*/ 	.word	0x00000010


	//----- nvinfo : EIATTR_SW_WAR
	.align		4
.L_70:
        /*0020*/ 	.byte	0x04, 0x36
        /*0022*/ 	.short	(.L_72 - .L_71)
.L_71:
        /*0024*/ 	.word	0x00000008
.L_72:


//--------------------- .nv.info._Z12matavgKernelPiii --------------------------
	.section	.nv.info._Z12matavgKernelPiii,"",@"SHT_CUDA_INFO"
	.sectionflags	@""
	.align	4


	//----- nvinfo : EIATTR_CUDA_API_VERSION
	.align		4
        /*0000*/ 	.byte	0x04, 0x37
        /*0002*/ 	.short	(.L_74 - .L_73)
.L_73:
        /*0004*/ 	.word	0x00000082


	//----- nvinfo : EIATTR_KPARAM_INFO
	.align		4
.L_74:
        /*0008*/ 	.byte	0x04, 0x17
        /*000a*/ 	.short	(.L_76 - .L_75)
.L_75:
        /*000c*/ 	.word	0x00000000
        /*0010*/ 	.short	0x0002
        /*0012*/ 	.short	0x000c
        /*0014*/ 	.byte	0x00, 0xf0, 0x11, 0x00


	//----- nvinfo : EIATTR_KPARAM_INFO
	.align		4
.L_76:
        /*0018*/ 	.byte	0x04, 0x17
        /*001a*/ 	.short	(.L_78 - .L_77)
.L_77:
        /*001c*/ 	.word	0x00000000
        /*0020*/ 	.short	0x0001
        /*0022*/ 	.short	0x0008
        /*0024*/ 	.byte	0x00, 0xf0, 0x11, 0x00


	//----- nvinfo : EIATTR_KPARAM_INFO
	.align		4
.L_78:
        /*0028*/ 	.byte	0x04, 0x17
        /*002a*/ 	.short	(.L_80 - .L_79)
.L_79:
        /*002c*/ 	.word	0x00000000
        /*0030*/ 	.short	0x0000
        /*0032*/ 	.short	0x0000
        /*0034*/ 	.byte	0x00, 0xf5, 0x21, 0x00


	//----- nvinfo : EIATTR_SPARSE_MMA_MASK
	.align		4
.L_80:
        /*0038*/ 	.byte	0x03, 0x50
        /*003a*/ 	.short	0x0000


	//----- nvinfo : EIATTR_MAXREG_COUNT
	.align		4
        /*003c*/ 	.byte	0x03, 0x1b
        /*003e*/ 	.short	0x00ff


	//----- nvinfo : EIATTR_EXTERNS
	.align		4
        /*0040*/ 	.byte	0x04, 0x0f
        /*0042*/ 	.short	(.L_82 - .L_81)


	//   ....[0]....
	.align		4
.L_81:
        /*0044*/ 	.word	index@(vprintf)


	//----- nvinfo : EIATTR_MERCURY_ISA_VERSION
	.align		4
.L_82:
        /*0048*/ 	.byte	0x03, 0x5f
        /*004a*/ 	.short	0x0101


	//----- nvinfo : EIATTR_VRC_CTA_INIT_COUNT
	.align		4
        /*004c*/ 	.byte	0x02, 0x4a
	.zero		1
	.zero		1


	//----- nvinfo : EIATTR_SYSCALL_OFFSETS
	.align		4
        /*0050*/ 	.byte	0x04, 0x46
        /*0052*/ 	.short	(.L_84 - .L_83)


	//   ....[0]....
.L_83:
        /*0054*/ 	.word	0x00000180


	//----- nvinfo : EIATTR_EXIT_INSTR_OFFSETS
	.align		4
.L_84:
        /*0058*/ 	.byte	0x04, 0x1c
        /*005a*/ 	.short	(.L_86 - .L_85)


	//   ....[0]....
.L_85:
        /*005c*/ 	.word	0x00000190


	//----- nvinfo : EIATTR_CBANK_PARAM_SIZE
	.align		4
.L_86:
        /*0060*/ 	.byte	0x03, 0x19
        /*0062*/ 	.short	0x0010


	//----- nvinfo : EIATTR_PARAM_CBANK
	.align		4
        /*0064*/ 	.byte	0x04, 0x0a
        /*0066*/ 	.short	(.L_88 - .L_87)
	.align		4
.L_87:
        /*0068*/ 	.word	index@(.nv.constant0._Z12matavgKernelPiii)
        /*006c*/ 	.short	0x0380
        /*006e*/ 	.short	0x0010


	//----- nvinfo : EIATTR_SW_WAR
	.align		4
.L_88:
        /*0070*/ 	.byte	0x04, 0x36
        /*0072*/ 	.short	(.L_90 - .L_89)
.L_89:
        /*0074*/ 	.word	0x00000008
.L_90:


//--------------------- .nv.callgraph             --------------------------
	.section	.nv.callgraph,"",@"SHT_CUDA_CALLGRAPH"
	.align	4
	.sectionentsize	8
	.align		4
        /*0000*/ 	.word	0x00000000
	.align		4
        /*0004*/ 	.word	0xffffffff
	.align		4
        /*0008*/ 	.word	index@(_Z12matavgKernelPiii)
	.align		4
        /*000c*/ 	.word	index@(vprintf)
	.align		4
        /*0010*/ 	.word	0x00000000
	.align		4
        /*0014*/ 	.word	0xfffffffe
	.align		4
        /*0018*/ 	.word	0x00000000
	.align		4
        /*001c*/ 	.word	0xfffffffd
	.align		4
        /*0020*/ 	.word	0x00000000
	.align		4
        /*0024*/ 	.word	0xfffffffc


//--------------------- .nv.constant4             --------------------------
	.section	.nv.constant4,"a",@progbits
	.align	8
	.align		8
.nv.constant4:
        /*0000*/ 	.dword	precalc_xorwow_matrix
	.align		8
        /*0008*/ 	.dword	precalc_xorwow_offset_matrix
	.align		8
        /*0010*/ 	.dword	mrg32k3aM1
	.align		8
        /*0018*/ 	.dword	mrg32k3aM2
	.align		8
        /*0020*/ 	.dword	mrg32k3aM1SubSeq
	.align		8
        /*0028*/ 	.dword	mrg32k3aM2SubSeq
	.align		8
        /*0030*/ 	.dword	mrg32k3aM1Seq
	.align		8
        /*0038*/ 	.dword	mrg32k3aM2Seq
	.align		8
        /*0040*/ 	.dword	_ZN34_INTERNAL_69c699ee_4_k_cu_af4d863b4cuda3std3__45__cpo5beginE
	.align		8
        /*0048*/ 	.dword	_ZN34_INTERNAL_69c699ee_4_k_cu_af4d863b4cuda3std3__45__cpo3endE
	.align		8
        /*0050*/ 	.dword	_ZN34_INTERNAL_69c699ee_4_k_cu_af4d863b4cuda3std3__45__cpo6cbeginE
	.align		8
        /*0058*/ 	.dword	_ZN34_INTERNAL_69c699ee_4_k_cu_af4d863b4cuda3std3__45__cpo4cendE
	.align		8
        /*0060*/ 	.dword	_ZN34_INTERNAL_69c699ee_4_k_cu_af4d863b4cuda3std3__45__cpo6rbeginE
	.align		8
        /*0068*/ 	.dword	_ZN34_INTERNAL_69c699ee_4_k_cu_af4d863b4cuda3std3__45__cpo4rendE
	.align		8
        /*0070*/ 	.dword	_ZN34_INTERNAL_69c699ee_4_k_cu_af4d863b4cuda3std3__45__cpo7crbeginE
	.align		8
        /*0078*/ 	.dword	_ZN34_INTERNAL_69c699ee_4_k_cu_af4d863b4cuda3std3__45__cpo5crendE
	.align		8
        /*0080*/ 	.dword	_ZN34_INTERNAL_69c699ee_4_k_cu_af4d863b4cuda3std3__436_GLOBAL__N__69c699ee_4_k_cu_af4d863b6ignoreE
	.align		8
        /*0088*/ 	.dword	_ZN34_INTERNAL_69c699ee_4_k_cu_af4d863b4cuda3std3__419piecewise_constructE
	.align		8
        /*0090*/ 	.dword	_ZN34_INTERNAL_69c699ee_4_k_cu_af4d863b4cuda3std3__48in_placeE
	.align		8
        /*0098*/ 	.dword	_ZN34_INTERNAL_69c699ee_4_k_cu_af4d863b4cuda3std3__420unreachable_sentinelE
	.align		8
        /*00a0*/ 	.dword	_ZN34_INTERNAL_69c699ee_4_k_cu_af4d863b4cuda3std3__47nulloptE
	.align		8
        /*00a8*/ 	.dword	_ZN34_INTERNAL_69c699ee_4_k_cu_af4d863b4cuda3std3__48unexpectE
	.align		8
        /*00b0*/ 	.dword	_ZN34_INTERNAL_69c699ee_4_k_cu_af4d863b4cuda3std6ranges3__45__cpo4swapE
	.align		8
        /*00b8*/ 	.dword	_ZN34_INTERNAL_69c699ee_4_k_cu_af4d863b4cuda3std6ranges3__45__cpo9iter_moveE
	.align		8
        /*00c0*/ 	.dword	_ZN34_INTERNAL_69c699ee_4_k_cu_af4d863b4cuda3std6ranges3__45__cpo5beginE
	.align		8
        /*00c8*/ 	.dword	_ZN34_INTERNAL_69c699ee_4_k_cu_af4d863b4cuda3std6ranges3__45__cpo3endE
	.align		8
        /*00d0*/ 	.dword	_ZN34_INTERNAL_69c699ee_4_k_cu_af4d863b4cuda3std6ranges3__45__cpo6cbeginE
	.align		8
        /*00d8*/ 	.dword	_ZN34_INTERNAL_69c699ee_4_k_cu_af4d863b4cuda3std6ranges3__45__cpo4cendE
	.align		8
        /*00e0*/ 	.dword	_ZN34_INTERNAL_69c699ee_4_k_cu_af4d863b4cuda3std6ranges3__45__cpo7advanceE
	.align		8
        /*00e8*/ 	.dword	_ZN34_INTERNAL_69c699ee_4_k_cu_af4d863b4cuda3std6ranges3__45__cpo9iter_swapE
	.align		8
        /*00f0*/ 	.dword	_ZN34_INTERNAL_69c699ee_4_k_cu_af4d863b4cuda3std6ranges3__45__cpo4nextE
	.align		8
        /*00f8*/ 	.dword	_ZN34_INTERNAL_69c699ee_4_k_cu_af4d863b4cuda3std6ranges3__45__cpo4prevE
	.align		8
        /*0100*/ 	.dword	_ZN34_INTERNAL_69c699ee_4_k_cu_af4d863b4cuda3std6ranges3__45__cpo4dataE
	.align		8
        /*0108*/ 	.dword	_ZN34_INTERNAL_69c699ee_4_k_cu_af4d863b4cuda3std6ranges3__45__cpo5cdataE
	.align		8
        /*0110*/ 	.dword	_ZN34_INTERNAL_69c699ee_4_k_cu_af4d863b4cuda3std6ranges3__45__cpo4sizeE
	.align		8
        /*0118*/ 	.dword	_ZN34_INTERNAL_69c699ee_4_k_cu_af4d863b4cuda3std6ranges3__45__cpo5ssizeE
	.align		8
        /*0120*/ 	.dword	_ZN34_INTERNAL_69c699ee_4_k_cu_af4d863b4cuda3std6ranges3__45__cpo8distanceE
	.align		8
        /*0128*/ 	.dword	_ZN34_INTERNAL_69c699ee_4_k_cu_af4d863b6thrust24THRUST_300001_SM_1000_NS8cuda_cub3parE
	.align		8
        /*0130*/ 	.dword	_ZN34_INTERNAL_69c699ee_4_k_cu_af4d863b6thrust24THRUST_300001_SM_1000_NS8cuda_cub10par_nosyncE
	.align		8
        /*0138*/ 	.dword	_ZN34_INTERNAL_69c699ee_4_k_cu_af4d863b6thrust24THRUST_300001_SM_1000_NS6system6detail10sequential3seqE
	.align		8
        /*0140*/ 	.dword	_ZN34_INTERNAL_69c699ee_4_k_cu_af4d863b6thrust24THRUST_300001_SM_1000_NS6system3cpp3parE
	.align		8
        /*0148*/ 	.dword	_ZN34_INTERNAL_69c699ee_4_k_cu_af4d863b6thrust24THRUST_300001_SM_1000_NS12placeholders2_1E
	.align		8
        /*0150*/ 	.dword	_ZN34_INTERNAL_69c699ee_4_k_cu_af4d863b6thrust24THRUST_300001_SM_1000_NS12placeholders2_2E
	.align		8
        /*0158*/ 	.dword	_ZN34_INTERNAL_69c699ee_4_k_cu_af4d863b6thrust24THRUST_300001_SM_1000_NS12placeholders2_3E
	.align		8
        /*0160*/ 	.dword	_ZN34_INTERNAL_69c699ee_4_k_cu_af4d863b6thrust24THRUST_300001_SM_1000_NS12placeholders2_4E
	.align		8
        /*0168*/ 	.dword	_ZN34_INTERNAL_69c699ee_4_k_cu_af4d863b6thrust24THRUST_300001_SM_1000_NS12placeholders2_5E
	.align		8
        /*0170*/ 	.dword	_ZN34_INTERNAL_69c699ee_4_k_cu_af4d863b6thrust24THRUST_300001_SM_1000_NS12placeholders2_6E
	.align		8
        /*0178*/ 	.dword	_ZN34_INTERNAL_69c699ee_4_k_cu_af4d863b6thrust24THRUST_300001_SM_1000_NS12placeholders2_7E
	.align		8
        /*0180*/ 	.dword	_ZN34_INTERNAL_69c699ee_4_k_cu_af4d863b6thrust24THRUST_300001_SM_1000_NS12placeholders2_8E
	.align		8
        /*0188*/ 	.dword	_ZN34_INTERNAL_69c699ee_4_k_cu_af4d863b6thrust24THRUST_300001_SM_1000_NS12placeholders2_9E
	.align		8
        /*0190*/ 	.dword	_ZN34_INTERNAL_69c699ee_4_k_cu_af4d863b6thrust24THRUST_300001_SM_1000_NS12placeholders3_10E
	.align		8
        /*0198*/ 	.dword	_ZN34_INTERNAL_69c699ee_4_k_cu_af4d863b6thrust24THRUST_300001_SM_1000_NS3seqE
	.align		8
        /*01a0*/ 	.dword	_ZN34_INTERNAL_69c699ee_4_k_cu_af4d863b6thrust24THRUST_300001_SM_1000_NS6deviceE
	.align		8
        /*01a8*/ 	.dword	$str
	.align		8
        /*01b0*/ 	.dword	vprintf


//--------------------- .nv.constant3             --------------------------
	.section	.nv.constant3,"a",@progbits
	.align	8
.nv.constant3:
	.type		__cr_lgamma_table,@object
	.size		__cr_lgamma_table,(.L_8 - __cr_lgamma_table)
__cr_lgamma_table:
        /*0000*/ 	.byte	0x00, 0x00, 0x00, 0x00, 0x00, 0x00, 0x00, 0x00, 0x00, 0x00, 0x00, 0x00, 0x00, 0x00, 0x00, 0x00
        /*0010*/ 	.byte	0xef, 0x39, 0xfa, 0xfe, 0x42, 0x2e, 0xe6, 0x3f, 0x02, 0x20, 0x2a, 0xfa, 0x0b, 0xab, 0xfc, 0x3f
        /*0020*/ 	.byte	0xf9, 0x2c, 0x92, 0x7c, 0xa7, 0x6c, 0x09, 0x40, 0xc9, 0x79, 0x44, 0x3c, 0x64, 0x26, 0x13, 0x40
        /*0030*/ 	.byte	0xca, 0x01, 0xcf, 0x3a, 0x27, 0x51, 0x1a, 0x40, 0x30, 0xcc, 0x2d, 0xf3, 0xe1, 0x0c, 0x21, 0x40
        /*0040*/ 	.byte	0x0d, 0xb7, 0xfc, 0x82, 0x8e, 0x35, 0x25, 0x40
.L_8:


//--------------------- .text._ZN3cub18CUB_300001_SM_10006detail11EmptyKernelIvEEvv --------------------------
	.section	.text._ZN3cub18CUB_300001_SM_10006detail11EmptyKernelIvEEvv,"ax",@progbits
	.align	128
        .global         _ZN3cub18CUB_300001_SM_10006detail11EmptyKernelIvEEvv
        .type           _ZN3cub18CUB_300001_SM_10006detail11EmptyKernelIvEEvv,@function
        .size           _ZN3cub18CUB_300001_SM_10006detail11EmptyKernelIvEEvv,(.L_x_3 - _ZN3cub18CUB_300001_SM_10006detail11EmptyKernelIvEEvv)
        .other          _ZN3cub18CUB_300001_SM_10006detail11EmptyKernelIvEEvv,@"STO_CUDA_ENTRY STV_DEFAULT"
_ZN3cub18CUB_300001_SM_10006detail11EmptyKernelIvEEvv:
.text._ZN3cub18CUB_300001_SM_10006detail11EmptyKernelIvEEvv:
[----:B------:R-:W-:Y:S01]  /*0000*/  LDC R1, c[0x0][0x37c] ;  /* 0x0000df00ff017b82 */ /* 0x000fe20000000800 */
[----:B------:R-:W-:Y:S05]  /*0010*/  EXIT ;  /* 0x000000000000794d */ /* 0x000fea0003800000 */
.L_x_0:
[----:B------:R-:W-:-:S00]  /*0020*/  BRA `(.L_x_0) ;  /* 0xfffffffc00fc7947 */ /* 0x000fc0000383ffff */
[----:B------:R-:W-:-:S00]  /*0030*/  NOP ;  /* 0x0000000000007918 */ /* 0x000fc00000000000 */
        /* <DEDUP_REMOVED lines=12> */
.L_x_3:


//--------------------- .text._Z12matavgKernelPiii --------------------------
	.section	.text._Z12matavgKernelPiii,"ax",@progbits
	.align	128
        .global         _Z12matavgKernelPiii
        .type           _Z12matavgKernelPiii,@function
        .size           _Z12matavgKernelPiii,(.L_x_4 - _Z12matavgKernelPiii)
        .other          _Z12matavgKernelPiii,@"STO_CUDA_ENTRY STV_DEFAULT"
_Z12matavgKernelPiii:
.text._Z12matavgKernelPiii:
[----:B------:R-:W0:Y:S01]  /*0000*/  LDC R1, c[0x0][0x37c] ;  /* 0x0000df00ff017b82 */ /* 0x000e220000000800 */
[----:B------:R-:W1:Y:S07]  /*0010*/  S2R R9, SR_TID.X ;  /* 0x0000000000097919 */ /* 0x000e6e0000002100 */
[----:B------:R-:W2:Y:S01]  /*0020*/  LDC R11, c[0x0][0x38c] ;  /* 0x0000e300ff0b7b82 */ /* 0x000ea20000000800 */
[----:B------:R-:W3:Y:S01]  /*0030*/  LDCU UR5, c[0x0][0x2fc] ;  /* 0x00005f80ff0577ac */ /* 0x000ee20008000800 */
[----:B0-----:R-:W-:Y:S01]  /*0040*/  IADD3 R1, PT, PT, R1, -0x10, RZ ;  /* 0xfffffff001017810 */ /* 0x001fe20007ffe0ff */
[----:B------:R-:W1:Y:S01]  /*0050*/  S2R R0, SR_CTAID.X ;  /* 0x0000000000007919 */ /* 0x000e620000002500 */
[----:B------:R-:W2:Y:S01]  /*0060*/  LDCU UR4, c[0x0][0x360] ;  /* 0x00006c00ff0477ac */ /* 0x000ea20008000800 */
[----:B------:R-:W0:Y:S01]  /*0070*/  S2R R10, SR_TID.Y ;  /* 0x00000000000a7919 */ /* 0x000e220000002200 */
[----:B------:R-:W0:Y:S01]  /*0080*/  LDCU UR6, c[0x0][0x364] ;  /* 0x00006c80ff0677ac */ /* 0x000e220008000800 */
[----:B------:R-:W0:Y:S01]  /*0090*/  S2R R3, SR_CTAID.Y ;  /* 0x0000000000037919 */ /* 0x000e220000002600 */
[----:B--2---:R-:W-:-:S02]  /*00a0*/  IMAD R11, R11, UR4, RZ ;  /* 0x000000040b0b7c24 */ /* 0x004fc4000f8e02ff */
[----:B-1----:R-:W-:Y:S01]  /*00b0*/  IMAD R9, R0, UR4, R9 ;  /* 0x0000000400097c24 */ /* 0x002fe2000f8e0209 */
[----:B------:R-:W-:Y:S01]  /*00c0*/  MOV R0, 0x1b0 ;  /* 0x000001b000007802 */ /* 0x000fe20000000f00 */
[----:B------:R-:W1:Y:S01]  /*00d0*/  LDCU UR4, c[0x0][0x2f8] ;  /* 0x00005f00ff0477ac */ /* 0x000e620008000800 */
[----:B0-----:R-:W-:Y:S01]  /*00e0*/  IMAD R10, R3, UR6, R10 ;  /* 0x00000006030a7c24 */ /* 0x001fe2000f8e020a */
[----:B------:R-:W0:Y:S01]  /*00f0*/  LDCU.64 UR6, c[0x4][0x1a8] ;  /* 0x01003500ff0677ac */ /* 0x000e220008000a00 */
[----:B------:R2:W4:Y:S02]  /*0100*/  LDC.64 R2, c[0x4][R0] ;  /* 0x0100000000027b82 */ /* 0x0005240000000a00 */
[----:B------:R-:W-:-:S05]  /*0110*/  IMAD R8, R10, R11, R9 ;  /* 0x0000000b0a087224 */ /* 0x000fca00078e0209 */
[----:B------:R2:W-:Y:S01]  /*0120*/  STL.128 [R1], R8 ;  /* 0x0000000801007387 */ /* 0x0005e20000100c00 */
[----:B-1----:R-:W-:-:S04]  /*0130*/  IADD3 R6, P0, PT, R1, UR4, RZ ;  /* 0x0000000401067c10 */ /* 0x002fc8000ff1e0ff */
[----:B---3--:R-:W-:Y:S02]  /*0140*/  IADD3.X R7, PT, PT, RZ, UR5, RZ, P0, !PT ;  /* 0x00000005ff077c10 */ /* 0x008fe400087fe4ff */
[----:B0-----:R-:W-:Y:S02]  /*0150*/  MOV R4, UR6 ;  /* 0x0000000600047c02 */ /* 0x001fe40008000f00 */
[----:B------:R-:W-:-:S07]  /*0160*/  MOV R5, UR7 ;  /* 0x0000000700057c02 */ /* 0x000fce0008000f00 */
[----:B------:R-:W-:-:S07]  /*0170*/  LEPC R20, `(.L_x_1) ;  /* 0x000000001014794e */ /* 0x000fce0000000000 */
[----:B--2-4-:R-:W-:Y:S05]  /*0180*/  CALL.ABS.NOINC R2 ;  /* 0x0000000002007343 */ /* 0x014fea0003c00000 */
.L_x_1:
[----:B------:R-:W-:Y:S05]  /*0190*/  EXIT ;  /* 0x000000000000794d */ /* 0x000fea0003800000 */
.L_x_2:
        /* <DEDUP_REMOVED lines=14> */
.L_x_4:


//--------------------- .nv.global.init           --------------------------
	.section	.nv.global.init,"aw",@progbits
	.align	4
.nv.global.init:
	.type		mrg32k3aM1SubSeq,@object
	.size		mrg32k3aM1SubSeq,(mrg32k3aM2SubSeq - mrg32k3aM1SubSeq)
mrg32k3aM1SubSeq:
        /*0000*/ 	.byte	0x0b, 0xcc, 0xee, 0x04, 0x73, 0x29, 0x8b, 0x6f, 0xf6, 0x53, 0x03, 0xf6, 0x23, 0xf6, 0xea, 0xda
        /* <DEDUP_REMOVED lines=125> */
	.type		mrg32k3aM2SubSeq,@object
	.size		mrg32k3aM2SubSeq,(mrg32k3aM1 - mrg32k3aM2SubSeq)
mrg32k3aM2SubSeq:
        /* <DEDUP_REMOVED lines=126> */
	.type		mrg32k3aM1,@object
	.size		mrg32k3aM1,(mrg32k3aM1Seq - mrg32k3aM1)
mrg32k3aM1:
        /* <DEDUP_REMOVED lines=144> */
	.type		mrg32k3aM1Seq,@object
	.size		mrg32k3aM1Seq,(mrg32k3aM2 - mrg32k3aM1Seq)
mrg32k3aM1Seq:
        /* <DEDUP_REMOVED lines=144> */
	.type		mrg32k3aM2,@object
	.size		mrg32k3aM2,(mrg32k3aM2Seq - mrg32k3aM2)
mrg32k3aM2:
        /* <DEDUP_REMOVED lines=144> */
	.type		mrg32k3aM2Seq,@object
	.size		mrg32k3aM2Seq,(precalc_xorwow_matrix - mrg32k3aM2Seq)
mrg32k3aM2Seq:
        /* <DEDUP_REMOVED lines=144> */
	.type		precalc_xorwow_matrix,@object
	.size		precalc_xorwow_matrix,(precalc_xorwow_offset_matrix - precalc_xorwow_matrix)
precalc_xorwow_matrix:
        /* <DEDUP_REMOVED lines=6400> */
	.type		precalc_xorwow_offset_matrix,@object
	.size		precalc_xorwow_offset_matrix,($str - precalc_xorwow_offset_matrix)
precalc_xorwow_offset_matrix:
        /* <DEDUP_REMOVED lines=6400> */
	.type		$str,@object
	.size		$str,(.L_54 - $str)
$str:
        /*353c0*/ 	.byte	0x25, 0x64, 0x20, 0x3d, 0x20, 0x25, 0x64, 0x20, 0x2b, 0x20, 0x28, 0x25, 0x64, 0x20, 0x2a, 0x20
        /*353d0*/ 	.byte	0x25, 0x64, 0x29, 0x0a, 0x00
.L_54:


//--------------------- .nv.shared.reserved.0     --------------------------
	.section	.nv.shared.reserved.0,"aw",@nobits
	.weak		__nv_reservedSMEM_offset_0_alias
	.size		__nv_reservedSMEM_offset_0_alias, 0, 64
	.other		__nv_reservedSMEM_offset_0_alias,@"STO_CUDA_RESERVED_SHARED STV_DEFAULT"
__nv_reservedSMEM_offset_0_alias:
	.zero		0
	.zero		64


//--------------------- .nv.global                --------------------------
	.section	.nv.global,"aw",@nobits
.nv.global:
	.type		_ZN34_INTERNAL_69c699ee_4_k_cu_af4d863b6thrust24THRUST_300001_SM_1000_NS12placeholders2_8E,@object
	.size		_ZN34_INTERNAL_69c699ee_4_k_cu_af4d863b6thrust24THRUST_300001_SM_1000_NS12placeholders2_8E,(_ZN34_INTERNAL_69c699ee_4_k_cu_af4d863b4cuda3std3__436_GLOBAL__N__69c699ee_4_k_cu_af4d863b6ignoreE - _ZN34_INTERNAL_69c699ee_4_k_cu_af4d863b6thrust24THRUST_300001_SM_1000_NS12placeholders2_8E)
_ZN34_INTERNAL_69c699ee_4_k_cu_af4d863b6thrust24THRUST_300001_SM_1000_NS12placeholders2_8E:
	.zero		1
	.type		_ZN34_INTERNAL_69c699ee_4_k_cu_af4d863b4cuda3std3__436_GLOBAL__N__69c699ee_4_k_cu_af4d863b6ignoreE,@object
	.size		_ZN34_INTERNAL_69c699ee_4_k_cu_af4d863b4cuda3std3__436_GLOBAL__N__69c699ee_4_k_cu_af4d863b6ignoreE,(_ZN34_INTERNAL_69c699ee_4_k_cu_af4d863b4cuda3std6ranges3__45__cpo4dataE - _ZN34_INTERNAL_69c699ee_4_k_cu_af4d863b4cuda3std3__436_GLOBAL__N__69c699ee_4_k_cu_af4d863b6ignoreE)
_ZN34_INTERNAL_69c699ee_4_k_cu_af4d863b4cuda3std3__436_GLOBAL__N__69c699ee_4_k_cu_af4d863b6ignoreE:
	.zero		1
	.type		_ZN34_INTERNAL_69c699ee_4_k_cu_af4d863b4cuda3std6ranges3__45__cpo4dataE,@object
	.size		_ZN34_INTERNAL_69c699ee_4_k_cu_af4d863b4cuda3std6ranges3__45__cpo4dataE,(_ZN34_INTERNAL_69c699ee_4_k_cu_af4d863b6thrust24THRUST_300001_SM_1000_NS6system3cpp3parE - _ZN34_INTERNAL_69c699ee_4_k_cu_af4d863b4cuda3std6ranges3__45__cpo4dataE)
_ZN34_INTERNAL_69c699ee_4_k_cu_af4d863b4cuda3std6ranges3__45__cpo4dataE:
	.zero		1
	.type		_ZN34_INTERNAL_69c699ee_4_k_cu_af4d863b6thrust24THRUST_300001_SM_1000_NS6system3cpp3parE,@object
	.size		_ZN34_INTERNAL_69c699ee_4_k_cu_af4d863b6thrust24THRUST_300001_SM_1000_NS6system3cpp3parE,(_ZN34_INTERNAL_69c699ee_4_k_cu_af4d863b4cuda3std3__45__cpo5beginE - _ZN34_INTERNAL_69c699ee_4_k_cu_af4d863b6thrust24THRUST_300001_SM_1000_NS6system3cpp3parE)
_ZN34_INTERNAL_69c699ee_4_k_cu_af4d863b6thrust24THRUST_300001_SM_1000_NS6system3cpp3parE:
	.zero		1
	.type		_ZN34_INTERNAL_69c699ee_4_k_cu_af4d863b4cuda3std3__45__cpo5beginE,@object
	.size		_ZN34_INTERNAL_69c699ee_4_k_cu_af4d863b4cuda3std3__45__cpo5beginE,(_ZN34_INTERNAL_69c699ee_4_k_cu_af4d863b4cuda3std6ranges3__45__cpo5beginE - _ZN34_INTERNAL_69c699ee_4_k_cu_af4d863b4cuda3std3__45__cpo5beginE)
_ZN34_INTERNAL_69c699ee_4_k_cu_af4d863b4cuda3std3__45__cpo5beginE:
	.zero		1
	.type		_ZN34_INTERNAL_69c699ee_4_k_cu_af4d863b4cuda3std6ranges3__45__cpo5beginE,@object
	.size		_ZN34_INTERNAL_69c699ee_4_k_cu_af4d863b4cuda3std6ranges3__45__cpo5beginE,(_ZN34_INTERNAL_69c699ee_4_k_cu_af4d863b6thrust24THRUST_300001_SM_1000_NS6deviceE - _ZN34_INTERNAL_69c699ee_4_k_cu_af4d863b4cuda3std6ranges3__45__cpo5beginE)
_ZN34_INTERNAL_69c699ee_4_k_cu_af4d863b4cuda3std6ranges3__45__cpo5beginE:
	.zero		1
	.type		_ZN34_INTERNAL_69c699ee_4_k_cu_af4d863b6thrust24THRUST_300001_SM_1000_NS6deviceE,@object
	.size		_ZN34_INTERNAL_69c699ee_4_k_cu_af4d863b6thrust24THRUST_300001_SM_1000_NS6deviceE,(_ZN34_INTERNAL_69c699ee_4_k_cu_af4d863b4cuda3std3__47nulloptE - _ZN34_INTERNAL_69c699ee_4_k_cu_af4d863b6thrust24THRUST_300001_SM_1000_NS6deviceE)
_ZN34_INTERNAL_69c699ee_4_k_cu_af4d863b6thrust24THRUST_300001_SM_1000_NS6deviceE:
	.zero		1
	.type		_ZN34_INTERNAL_69c699ee_4_k_cu_af4d863b4cuda3std3__47nulloptE,@object
	.size		_ZN34_INTERNAL_69c699ee_4_k_cu_af4d863b4cuda3std3__47nulloptE,(_ZN34_INTERNAL_69c699ee_4_k_cu_af4d863b4cuda3std6ranges3__45__cpo8distanceE - _ZN34_INTERNAL_69c699ee_4_k_cu_af4d863b4cuda3std3__47nulloptE)
_ZN34_INTERNAL_69c699ee_4_k_cu_af4d863b4cuda3std3__47nulloptE:
	.zero		1
	.type		_ZN34_INTERNAL_69c699ee_4_k_cu_af4d863b4cuda3std6ranges3__45__cpo8distanceE,@object
	.size		_ZN34_INTERNAL_69c699ee_4_k_cu_af4d863b4cuda3std6ranges3__45__cpo8distanceE,(_ZN34_INTERNAL_69c699ee_4_k_cu_af4d863b6thrust24THRUST_300001_SM_1000_NS12placeholders2_4E - _ZN34_INTERNAL_69c699ee_4_k_cu_af4d863b4cuda3std6ranges3__45__cpo8distanceE)
_ZN34_INTERNAL_69c699ee_4_k_cu_af4d863b4cuda3std6ranges3__45__cpo8distanceE:
	.zero		1
	.type		_ZN34_INTERNAL_69c699ee_4_k_cu_af4d863b6thrust24THRUST_300001_SM_1000_NS12placeholders2_4E,@object
	.size		_ZN34_INTERNAL_69c699ee_4_k_cu_af4d863b6thrust24THRUST_300001_SM_1000_NS12placeholders2_4E,(_ZN34_INTERNAL_69c699ee_4_k_cu_af4d863b4cuda3std3__45__cpo6rbeginE - _ZN34_INTERNAL_69c699ee_4_k_cu_af4d863b6thrust24THRUST_300001_SM_1000_NS12placeholders2_4E)
_ZN34_INTERNAL_69c699ee_4_k_cu_af4d863b6thrust24THRUST_300001_SM_1000_NS12placeholders2_4E:
	.zero		1
	.type		_ZN34_INTERNAL_69c699ee_4_k_cu_af4d863b4cuda3std3__45__cpo6rbeginE,@object
	.size		_ZN34_INTERNAL_69c699ee_4_k_cu_af4d863b4cuda3std3__45__cpo6rbeginE,(_ZN34_INTERNAL_69c699ee_4_k_cu_af4d863b4cuda3std6ranges3__45__cpo7advanceE - _ZN34_INTERNAL_69c699ee_4_k_cu_af4d863b4cuda3std3__45__cpo6rbeginE)
_ZN34_INTERNAL_69c699ee_4_k_cu_af4d863b4cuda3std3__45__cpo6rbeginE:
	.zero		1
	.type		_ZN34_INTERNAL_69c699ee_4_k_cu_af4d863b4cuda3std6ranges3__45__cpo7advanceE,@object
	.size		_ZN34_INTERNAL_69c699ee_4_k_cu_af4d863b4cuda3std6ranges3__45__cpo7advanceE,(_ZN34_INTERNAL_69c699ee_4_k_cu_af4d863b6thrust24THRUST_300001_SM_1000_NS12placeholders3_10E - _ZN34_INTERNAL_69c699ee_4_k_cu_af4d863b4cuda3std6ranges3__45__cpo7advanceE)
_ZN34_INTERNAL_69c699ee_4_k_cu_af4d863b4cuda3std6ranges3__45__cpo7advanceE:
	.zero		1
	.type		_ZN34_INTERNAL_69c699ee_4_k_cu_af4d863b6thrust24THRUST_300001_SM_1000_NS12placeholders3_10E,@object
	.size		_ZN34_INTERNAL_69c699ee_4_k_cu_af4d863b6thrust24THRUST_300001_SM_1000_NS12placeholders3_10E,(_ZN34_INTERNAL_69c699ee_4_k_cu_af4d863b4cuda3std3__48in_placeE - _ZN34_INTERNAL_69c699ee_4_k_cu_af4d863b6thrust24THRUST_300001_SM_1000_NS12placeholders3_10E)
_ZN34_INTERNAL_69c699ee_4_k_cu_af4d863b6thrust24THRUST_300001_SM_1000_NS12placeholders3_10E:
	.zero		1
	.type		_ZN34_INTERNAL_69c699ee_4_k_cu_af4d863b4cuda3std3__48in_placeE,@object
	.size		_ZN34_INTERNAL_69c699ee_4_k_cu_af4d863b4cuda3std3__48in_placeE,(_ZN34_INTERNAL_69c699ee_4_k_cu_af4d863b4cuda3std6ranges3__45__cpo4sizeE - _ZN34_INTERNAL_69c699ee_4_k_cu_af4d863b4cuda3std3__48in_placeE)
_ZN34_INTERNAL_69c699ee_4_k_cu_af4d863b4cuda3std3__48in_placeE:
	.zero		1
	.type		_ZN34_INTERNAL_69c699ee_4_k_cu_af4d863b4cuda3std6ranges3__45__cpo4sizeE,@object
	.size		_ZN34_INTERNAL_69c699ee_4_k_cu_af4d863b4cuda3std6ranges3__45__cpo4sizeE,(_ZN34_INTERNAL_69c699ee_4_k_cu_af4d863b6thrust24THRUST_300001_SM_1000_NS12placeholders2_2E - _ZN34_INTERNAL_69c699ee_4_k_cu_af4d863b4cuda3std6ranges3__45__cpo4sizeE)
_ZN34_INTERNAL_69c699ee_4_k_cu_af4d863b4cuda3std6ranges3__45__cpo4sizeE:
	.zero		1
	.type		_ZN34_INTERNAL_69c699ee_4_k_cu_af4d863b6thrust24THRUST_300001_SM_1000_NS12placeholders2_2E,@object
	.size		_ZN34_INTERNAL_69c699ee_4_k_cu_af4d863b6thrust24THRUST_300001_SM_1000_NS12placeholders2_2E,(_ZN34_INTERNAL_69c699ee_4_k_cu_af4d863b4cuda3std3__45__cpo6cbeginE - _ZN34_INTERNAL_69c699ee_4_k_cu_af4d863b6thrust24THRUST_300001_SM_1000_NS12placeholders2_2E)
_ZN34_INTERNAL_69c699ee_4_k_cu_af4d863b6thrust24THRUST_300001_SM_1000_NS12placeholders2_2E:
	.zero		1
	.type		_ZN34_INTERNAL_69c699ee_4_k_cu_af4d863b4cuda3std3__45__cpo6cbeginE,@object
	.size		_ZN34_INTERNAL_69c699ee_4_k_cu_af4d863b4cuda3std3__45__cpo6cbeginE,(_ZN34_INTERNAL_69c699ee_4_k_cu_af4d863b4cuda3std6ranges3__45__cpo6cbeginE - _ZN34_INTERNAL_69c699ee_4_k_cu_af4d863b4cuda3std3__45__cpo6cbeginE)
_ZN34_INTERNAL_69c699ee_4_k_cu_af4d863b4cuda3std3__45__cpo6cbeginE:
	.zero		1
	.type		_ZN34_INTERNAL_69c699ee_4_k_cu_af4d863b4cuda3std6ranges3__45__cpo6cbeginE,@object
	.size		_ZN34_INTERNAL_69c699ee_4_k_cu_af4d863b4cuda3std6ranges3__45__cpo6cbeginE,(_ZN34_INTERNAL_69c699ee_4_k_cu_af4d863b6thrust24THRUST_300001_SM_1000_NS12placeholders2_6E - _ZN34_INTERNAL_69c699ee_4_k_cu_af4d863b4cuda3std6ranges3__45__cpo6cbeginE)
_ZN34_INTERNAL_69c699ee_4_k_cu_af4d863b4cuda3std6ranges3__45__cpo6cbeginE:
	.zero		1
	.type		_ZN34_INTERNAL_69c699ee_4_k_cu_af4d863b6thrust24THRUST_300001_SM_1000_NS12placeholders2_6E,@object
	.size		_ZN34_INTERNAL_69c699ee_4_k_cu_af4d863b6thrust24THRUST_300001_SM_1000_NS12placeholders2_6E,(_ZN34_INTERNAL_69c699ee_4_k_cu_af4d863b4cuda3std3__45__cpo7crbeginE - _ZN34_INTERNAL_69c699ee_4_k_cu_af4d863b6thrust24THRUST_300001_SM_1000_NS12placeholders2_6E)
_ZN34_INTERNAL_69c699ee_4_k_cu_af4d863b6thrust24THRUST_300001_SM_1000_NS12placeholders2_6E:
	.zero		1
	.type		_ZN34_INTERNAL_69c699ee_4_k_cu_af4d863b4cuda3std3__45__cpo7crbeginE,@object
	.size		_ZN34_INTERNAL_69c699ee_4_k_cu_af4d863b4cuda3std3__45__cpo7crbeginE,(_ZN34_INTERNAL_69c699ee_4_k_cu_af4d863b4cuda3std6ranges3__45__cpo4nextE - _ZN34_INTERNAL_69c699ee_4_k_cu_af4d863b4cuda3std3__45__cpo7crbeginE)
_ZN34_INTERNAL_69c699ee_4_k_cu_af4d863b4cuda3std3__45__cpo7crbeginE:
	.zero		1
	.type		_ZN34_INTERNAL_69c699ee_4_k_cu_af4d863b4cuda3std6ranges3__45__cpo4nextE,@object
	.size		_ZN34_INTERNAL_69c699ee_4_k_cu_af4d863b4cuda3std6ranges3__45__cpo4nextE,(_ZN34_INTERNAL_69c699ee_4_k_cu_af4d863b4cuda3std6ranges3__45__cpo4swapE - _ZN34_INTERNAL_69c699ee_4_k_cu_af4d863b4cuda3std6ranges3__45__cpo4nextE)
_ZN34_INTERNAL_69c699ee_4_k_cu_af4d863b4cuda3std6ranges3__45__cpo4nextE:
	.zero		1
	.type		_ZN34_INTERNAL_69c699ee_4_k_cu_af4d863b4cuda3std6ranges3__45__cpo4swapE,@object
	.size		_ZN34_INTERNAL_69c699ee_4_k_cu_af4d863b4cuda3std6ranges3__45__cpo4swapE,(_ZN34_INTERNAL_69c699ee_4_k_cu_af4d863b6thrust24THRUST_300001_SM_1000_NS8cuda_cub10par_nosyncE - _ZN34_INTERNAL_69c699ee_4_k_cu_af4d863b4cuda3std6ranges3__45__cpo4swapE)
_ZN34_INTERNAL_69c699ee_4_k_cu_af4d863b4cuda3std6ranges3__45__cpo4swapE:
	.zero		1
	.type		_ZN34_INTERNAL_69c699ee_4_k_cu_af4d863b6thrust24THRUST_300001_SM_1000_NS8cuda_cub10par_nosyncE,@object
	.size		_ZN34_INTERNAL_69c699ee_4_k_cu_af4d863b6thrust24THRUST_300001_SM_1000_NS8cuda_cub10par_nosyncE,(_ZN34_INTERNAL_69c699ee_4_k_cu_af4d863b6thrust24THRUST_300001_SM_1000_NS3seqE - _ZN34_INTERNAL_69c699ee_4_k_cu_af4d863b6thrust24THRUST_300001_SM_1000_NS8cuda_cub10par_nosyncE)
_ZN34_INTERNAL_69c699ee_4_k_cu_af4d863b6thrust24THRUST_300001_SM_1000_NS8cuda_cub10par_nosyncE:
	.zero		1
	.type		_ZN34_INTERNAL_69c699ee_4_k_cu_af4d863b6thrust24THRUST_300001_SM_1000_NS3seqE,@object
	.size		_ZN34_INTERNAL_69c699ee_4_k_cu_af4d863b6thrust24THRUST_300001_SM_1000_NS3seqE,(_ZN34_INTERNAL_69c699ee_4_k_cu_af4d863b4cuda3std3__420unreachable_sentinelE - _ZN34_INTERNAL_69c699ee_4_k_cu_af4d863b6thrust24THRUST_300001_SM_1000_NS3seqE)
_ZN34_INTERNAL_69c699ee_4_k_cu_af4d863b6thrust24THRUST_300001_SM_1000_NS3seqE:
	.zero		1
	.type		_ZN34_INTERNAL_69c699ee_4_k_cu_af4d863b4cuda3std3__420unreachable_sentinelE,@object
	.size		_ZN34_INTERNAL_69c699ee_4_k_cu_af4d863b4cuda3std3__420unreachable_sentinelE,(_ZN34_INTERNAL_69c699ee_4_k_cu_af4d863b4cuda3std6ranges3__45__cpo5ssizeE - _ZN34_INTERNAL_69c699ee_4_k_cu_af4d863b4cuda3std3__420unreachable_sentinelE)
_ZN34_INTERNAL_69c699ee_4_k_cu_af4d863b4cuda3std3__420unreachable_sentinelE:
	.zero		1
	.type		_ZN34_INTERNAL_69c699ee_4_k_cu_af4d863b4cuda3std6ranges3__45__cpo5ssizeE,@object
	.size		_ZN34_INTERNAL_69c699ee_4_k_cu_af4d863b4cuda3std6ranges3__45__cpo5ssizeE,(_ZN34_INTERNAL_69c699ee_4_k_cu_af4d863b6thrust24THRUST_300001_SM_1000_NS12placeholders2_3E - _ZN34_INTERNAL_69c699ee_4_k_cu_af4d863b4cuda3std6ranges3__45__cpo5ssizeE)
_ZN34_INTERNAL_69c699ee_4_k_cu_af4d863b4cuda3std6ranges3__45__cpo5ssizeE:
	.zero		1
	.type		_ZN34_INTERNAL_69c699ee_4_k_cu_af4d863b6thrust24THRUST_300001_SM_1000_NS12placeholders2_3E,@object
	.size		_ZN34_INTERNAL_69c699ee_4_k_cu_af4d863b6thrust24THRUST_300001_SM_1000_NS12placeholders2_3E,(_ZN34_INTERNAL_69c699ee_4_k_cu_af4d863b4cuda3std3__45__cpo4cendE - _ZN34_INTERNAL_69c699ee_4_k_cu_af4d863b6thrust24THRUST_300001_SM_1000_NS12placeholders2_3E)
_ZN34_INTERNAL_69c699ee_4_k_cu_af4d863b6thrust24THRUST_300001_SM_1000_NS12placeholders2_3E:
	.zero		1
	.type		_ZN34_INTERNAL_69c699ee_4_k_cu_af4d863b4cuda3std3__45__cpo4cendE,@object
	.size		_ZN34_INTERNAL_69c699ee_4_k_cu_af4d863b4cuda3std3__45__cpo4cendE,(_ZN34_INTERNAL_69c699ee_4_k_cu_af4d863b4cuda3std6ranges3__45__cpo4cendE - _ZN34_INTERNAL_69c699ee_4_k_cu_af4d863b4cuda3std3__45__cpo4cendE)
_ZN34_INTERNAL_69c699ee_4_k_cu_af4d863b4cuda3std3__45__cpo4cendE:
	.zero		1
	.type		_ZN34_INTERNAL_69c699ee_4_k_cu_af4d863b4cuda3std6ranges3__45__cpo4cendE,@object
	.size		_ZN34_INTERNAL_69c699ee_4_k_cu_af4d863b4cuda3std6ranges3__45__cpo4cendE,(_ZN34_INTERNAL_69c699ee_4_k_cu_af4d863b6thrust24THRUST_300001_SM_1000_NS12placeholders2_7E - _ZN34_INTERNAL_69c699ee_4_k_cu_af4d863b4cuda3std6ranges3__45__cpo4cendE)
_ZN34_INTERNAL_69c699ee_4_k_cu_af4d863b4cuda3std6ranges3__45__cpo4cendE:
	.zero		1
	.type		_ZN34_INTERNAL_69c699ee_4_k_cu_af4d863b6thrust24THRUST_300001_SM_1000_NS12placeholders2_7E,@object
	.size		_ZN34_INTERNAL_69c699ee_4_k_cu_af4d863b6thrust24THRUST_300001_SM_1000_NS12placeholders2_7E,(_ZN34_INTERNAL_69c699ee_4_k_cu_af4d863b4cuda3std3__45__cpo5crendE - _ZN34_INTERNAL_69c699ee_4_k_cu_af4d863b6thrust24THRUST_300001_SM_1000_NS12placeholders2_7E)
_ZN34_INTERNAL_69c699ee_4_k_cu_af4d863b6thrust24THRUST_300001_SM_1000_NS12placeholders2_7E:
	.zero		1
	.type		_ZN34_INTERNAL_69c699ee_4_k_cu_af4d863b4cuda3std3__45__cpo5crendE,@object
	.size		_ZN34_INTERNAL_69c699ee_4_k_cu_af4d863b4cuda3std3__45__cpo5crendE,(_ZN34_INTERNAL_69c699ee_4_k_cu_af4d863b4cuda3std6ranges3__45__cpo4prevE - _ZN34_INTERNAL_69c699ee_4_k_cu_af4d863b4cuda3std3__45__cpo5crendE)
_ZN34_INTERNAL_69c699ee_4_k_cu_af4d863b4cuda3std3__45__cpo5crendE:
	.zero		1
	.type		_ZN34_INTERNAL_69c699ee_4_k_cu_af4d863b4cuda3std6ranges3__45__cpo4prevE,@object
	.size		_ZN34_INTERNAL_69c699ee_4_k_cu_af4d863b4cuda3std6ranges3__45__cpo4prevE,(_ZN34_INTERNAL_69c699ee_4_k_cu_af4d863b4cuda3std6ranges3__45__cpo9iter_moveE - _ZN34_INTERNAL_69c699ee_4_k_cu_af4d863b4cuda3std6ranges3__45__cpo4prevE)
_ZN34_INTERNAL_69c699ee_4_k_cu_af4d863b4cuda3std6ranges3__45__cpo4prevE:
	.zero		1
	.type		_ZN34_INTERNAL_69c699ee_4_k_cu_af4d863b4cuda3std6ranges3__45__cpo9iter_moveE,@object
	.size		_ZN34_INTERNAL_69c699ee_4_k_cu_af4d863b4cuda3std6ranges3__45__cpo9iter_moveE,(_ZN34_INTERNAL_69c699ee_4_k_cu_af4d863b6thrust24THRUST_300001_SM_1000_NS6system6detail10sequential3seqE - _ZN34_INTERNAL_69c699ee_4_k_cu_af4d863b4cuda3std6ranges3__45__cpo9iter_moveE)
_ZN34_INTERNAL_69c699ee_4_k_cu_af4d863b4cuda3std6ranges3__45__cpo9iter_moveE:
	.zero		1
	.type		_ZN34_INTERNAL_69c699ee_4_k_cu_af4d863b6thrust24THRUST_300001_SM_1000_NS6system6detail10sequential3seqE,@object
	.size		_ZN34_INTERNAL_69c699ee_4_k_cu_af4d863b6thrust24THRUST_300001_SM_1000_NS6system6detail10sequential3seqE,(_ZN34_INTERNAL_69c699ee_4_k_cu_af4d863b6thrust24THRUST_300001_SM_1000_NS12placeholders2_9E - _ZN34_INTERNAL_69c699ee_4_k_cu_af4d863b6thrust24THRUST_300001_SM_1000_NS6system6detail10sequential3seqE)
_ZN34_INTERNAL_69c699ee_4_k_cu_af4d863b6thrust24THRUST_300001_SM_1000_NS6system6detail10sequential3seqE:
	.zero		1
	.type		_ZN34_INTERNAL_69c699ee_4_k_cu_af4d863b6thrust24THRUST_300001_SM_1000_NS12placeholders2_9E,@object
	.size		_ZN34_INTERNAL_69c699ee_4_k_cu_af4d863b6thrust24THRUST_300001_SM_1000_NS12placeholders2_9E,(_ZN34_INTERNAL_69c699ee_4_k_cu_af4d863b4cuda3std3__419piecewise_constructE - _ZN34_INTERNAL_69c699ee_4_k_cu_af4d863b6thrust24THRUST_300001_SM_1000_NS12placeholders2_9E)
_ZN34_INTERNAL_69c699ee_4_k_cu_af4d863b6thrust24THRUST_300001_SM_1000_NS12placeholders2_9E:
	.zero		1
	.type		_ZN34_INTERNAL_69c699ee_4_k_cu_af4d863b4cuda3std3__419piecewise_constructE,@object
	.size		_ZN34_INTERNAL_69c699ee_4_k_cu_af4d863b4cuda3std3__419piecewise_constructE,(_ZN34_INTERNAL_69c699ee_4_k_cu_af4d863b4cuda3std6ranges3__45__cpo5cdataE - _ZN34_INTERNAL_69c699ee_4_k_cu_af4d863b4cuda3std3__419piecewise_constructE)
_ZN34_INTERNAL_69c699ee_4_k_cu_af4d863b4cuda3std3__419piecewise_constructE:
	.zero		1
	.type		_ZN34_INTERNAL_69c699ee_4_k_cu_af4d863b4cuda3std6ranges3__45__cpo5cdataE,@object
	.size		_ZN34_INTERNAL_69c699ee_4_k_cu_af4d863b4cuda3std6ranges3__45__cpo5cdataE,(_ZN34_INTERNAL_69c699ee_4_k_cu_af4d863b6thrust24THRUST_300001_SM_1000_NS12placeholders2_1E - _ZN34_INTERNAL_69c699ee_4_k_cu_af4d863b4cuda3std6ranges3__45__cpo5cdataE)
_ZN34_INTERNAL_69c699ee_4_k_cu_af4d863b4cuda3std6ranges3__45__cpo5cdataE:
	.zero		1
	.type		_ZN34_INTERNAL_69c699ee_4_k_cu_af4d863b6thrust24THRUST_300001_SM_1000_NS12placeholders2_1E,@object
	.size		_ZN34_INTERNAL_69c699ee_4_k_cu_af4d863b6thrust24THRUST_300001_SM_1000_NS12placeholders2_1E,(_ZN34_INTERNAL_69c699ee_4_k_cu_af4d863b4cuda3std3__45__cpo3endE - _ZN34_INTERNAL_69c699ee_4_k_cu_af4d863b6thrust24THRUST_300001_SM_1000_NS12placeholders2_1E)
_ZN34_INTERNAL_69c699ee_4_k_cu_af4d863b6thrust24THRUST_300001_SM_1000_NS12placeholders2_1E:
	.zero		1
	.type		_ZN34_INTERNAL_69c699ee_4_k_cu_af4d863b4cuda3std3__45__cpo3endE,@object
	.size		_ZN34_INTERNAL_69c699ee_4_k_cu_af4d863b4cuda3std3__45__cpo3endE,(_ZN34_INTERNAL_69c699ee_4_k_cu_af4d863b4cuda3std6ranges3__45__cpo3endE - _ZN34_INTERNAL_69c699ee_4_k_cu_af4d863b4cuda3std3__45__cpo3endE)
_ZN34_INTERNAL_69c699ee_4_k_cu_af4d863b4cuda3std3__45__cpo3endE:
	.zero		1
	.type		_ZN34_INTERNAL_69c699ee_4_k_cu_af4d863b4cuda3std6ranges3__45__cpo3endE,@object
	.size		_ZN34_INTERNAL_69c699ee_4_k_cu_af4d863b4cuda3std6ranges3__45__cpo3endE,(_ZN34_INTERNAL_69c699ee_4_k_cu_af4d863b6thrust24THRUST_300001_SM_1000_NS12placeholders2_5E - _ZN34_INTERNAL_69c699ee_4_k_cu_af4d863b4cuda3std6ranges3__45__cpo3endE)
_ZN34_INTERNAL_69c699ee_4_k_cu_af4d863b4cuda3std6ranges3__45__cpo3endE:
	.zero		1
	.type		_ZN34_INTERNAL_69c699ee_4_k_cu_af4d863b6thrust24THRUST_300001_SM_1000_NS12placeholders2_5E,@object
	.size		_ZN34_INTERNAL_69c699ee_4_k_cu_af4d863b6thrust24THRUST_300001_SM_1000_NS12placeholders2_5E,(_ZN34_INTERNAL_69c699ee_4_k_cu_af4d863b4cuda3std3__45__cpo4rendE - _ZN34_INTERNAL_69c699ee_4_k_cu_af4d863b6thrust24THRUST_300001_SM_1000_NS12placeholders2_5E)
_ZN34_INTERNAL_69c699ee_4_k_cu_af4d863b6thrust24THRUST_300001_SM_1000_NS12placeholders2_5E:
	.zero		1
	.type		_ZN34_INTERNAL_69c699ee_4_k_cu_af4d863b4cuda3std3__45__cpo4rendE,@object
	.size		_ZN34_INTERNAL_69c699ee_4_k_cu_af4d863b4cuda3std3__45__cpo4rendE,(_ZN34_INTERNAL_69c699ee_4_k_cu_af4d863b4cuda3std6ranges3__45__cpo9iter_swapE - _ZN34_INTERNAL_69c699ee_4_k_cu_af4d863b4cuda3std3__45__cpo4rendE)
_ZN34_INTERNAL_69c699ee_4_k_cu_af4d863b4cuda3std3__45__cpo4rendE:
	.zero		1
	.type		_ZN34_INTERNAL_69c699ee_4_k_cu_af4d863b4cuda3std6ranges3__45__cpo9iter_swapE,@object
	.size		_ZN34_INTERNAL_69c699ee_4_k_cu_af4d863b4cuda3std6ranges3__45__cpo9iter_swapE,(_ZN34_INTERNAL_69c699ee_4_k_cu_af4d863b4cuda3std3__48unexpectE - _ZN34_INTERNAL_69c699ee_4_k_cu_af4d863b4cuda3std6ranges3__45__cpo9iter_swapE)
_ZN34_INTERNAL_69c699ee_4_k_cu_af4d863b4cuda3std6ranges3__45__cpo9iter_swapE:
	.zero		1
	.type		_ZN34_INTERNAL_69c699ee_4_k_cu_af4d863b4cuda3std3__48unexpectE,@object
	.size		_ZN34_INTERNAL_69c699ee_4_k_cu_af4d863b4cuda3std3__48unexpectE,(_ZN34_INTERNAL_69c699ee_4_k_cu_af4d863b6thrust24THRUST_300001_SM_1000_NS8cuda_cub3parE - _ZN34_INTERNAL_69c699ee_4_k_cu_af4d863b4cuda3std3__48unexpectE)
_ZN34_INTERNAL_69c699ee_4_k_cu_af4d863b4cuda3std3__48unexpectE:
	.zero		1
	.type		_ZN34_INTERNAL_69c699ee_4_k_cu_af4d863b6thrust24THRUST_300001_SM_1000_NS8cuda_cub3parE,@object
	.size		_ZN34_INTERNAL_69c699ee_4_k_cu_af4d863b6thrust24THRUST_300001_SM_1000_NS8cuda_cub3parE,(.L_38 - _ZN34_INTERNAL_69c699ee_4_k_cu_af4d863b6thrust24THRUST_300001_SM_1000_NS8cuda_cub3parE)
_ZN34_INTERNAL_69c699ee_4_k_cu_af4d863b6thrust24THRUST_300001_SM_1000_NS8cuda_cub3parE:
	.zero		1
.L_38:


//--------------------- .nv.constant0._ZN3cub18CUB_300001_SM_10006detail11EmptyKernelIvEEvv --------------------------
	.section	.nv.constant0._ZN3cub18CUB_300001_SM_10006detail11EmptyKernelIvEEvv,"a",@progbits
	.sectionflags	@""
	.align	4
.nv.constant0._ZN3cub18CUB_300001_SM_10006detail11EmptyKernelIvEEvv:
	.zero		896


//--------------------- .nv.constant0._Z12matavgKernelPiii --------------------------
	.section	.nv.constant0._Z12matavgKernelPiii,"a",@progbits
	.sectionflags	@""
	.align	4
.nv.constant0._Z12matavgKernelPiii:
	.zero		912


//--------------------- SYMBOLS --------------------------

	.type		.nv.reservedSmem.offset0,@object
	.size		.nv.reservedSmem.offset0,0x4
	.type		vprintf,@function
